	.headerflags	@"EF_CUDA_TEXMODE_UNIFIED EF_CUDA_64BIT_ADDRESS EF_CUDA_ACCELERATORS EF_CUDA_SM90 EF_CUDA_VIRTUAL_SM(EF_CUDA_SM90)"
	.elftype	@"ET_EXEC"


//--------------------- .nv.info                  --------------------------
	.section	.nv.info,"",@"SHT_CUDA_INFO"
	.align	4


	//----- nvinfo : EIATTR_REGCOUNT
	.align		4
        /*0000*/ 	.byte	0x04, 0x2f
        /*0002*/ 	.short	(.L_2 - .L_1)
	.align		4
.L_1:
        /*0004*/ 	.word	index@(triton_red_fused__to_copy_add_mean_mul_pow_rsqrt_8)
        /*0008*/ 	.word	0x00000028


	//----- nvinfo : EIATTR_MIN_STACK_SIZE
	.align		4
.L_2:
        /*000c*/ 	.byte	0x04, 0x12
        /*000e*/ 	.short	(.L_4 - .L_3)
	.align		4
.L_3:
        /*0010*/ 	.word	index@(triton_red_fused__to_copy_add_mean_mul_pow_rsqrt_8)
        /*0014*/ 	.word	0x00000000


	//----- nvinfo : EIATTR_FRAME_SIZE
	.align		4
.L_4:
        /*0018*/ 	.byte	0x04, 0x11
        /*001a*/ 	.short	(.L_6 - .L_5)
	.align		4
.L_5:
        /*001c*/ 	.word	index@(triton_red_fused__to_copy_add_mean_mul_pow_rsqrt_8)
        /*0020*/ 	.word	0x00000000


	//----- nvinfo : EIATTR_MIN_STACK_SIZE
	.align		4
.L_6:
        /*0024*/ 	.byte	0x04, 0x12
        /*0026*/ 	.short	(.L_8 - .L_7)
	.align		4
.L_7:
        /*0028*/ 	.word	index@(triton_red_fused__to_copy_add_mean_mul_pow_rsqrt_8)
        /*002c*/ 	.word	0x00000000
.L_8:


//--------------------- .nv.info.triton_red_fused__to_copy_add_mean_mul_pow_rsqrt_8 --------------------------
	.section	.nv.info.triton_red_fused__to_copy_add_mean_mul_pow_rsqrt_8,"",@"SHT_CUDA_INFO"
	.sectionflags	@""
	.align	4


	//----- nvinfo : EIATTR_CUDA_API_VERSION
	.align		4
        /*0000*/ 	.byte	0x04, 0x37
        /*0002*/ 	.short	(.L_10 - .L_9)
.L_9:
        /*0004*/ 	.word	0x0000007c


	//----- nvinfo : EIATTR_KPARAM_INFO
	.align		4
.L_10:
        /*0008*/ 	.byte	0x04, 0x17
        /*000a*/ 	.short	(.L_12 - .L_11)
.L_11:
        /*000c*/ 	.word	0x00000000
        /*0010*/ 	.short	0x0008
        /*0012*/ 	.short	0x0038
        /*0014*/ 	.byte	0x00, 0xf4, 0x21, 0x00


	//----- nvinfo : EIATTR_KPARAM_INFO
	.align		4
.L_12:
        /*0018*/ 	.byte	0x04, 0x17
        /*001a*/ 	.short	(.L_14 - .L_13)
.L_13:
        /*001c*/ 	.word	0x00000000
        /*0020*/ 	.short	0x0007
        /*0022*/ 	.short	0x0034
        /*0024*/ 	.byte	0x00, 0xf0, 0x11, 0x00


	//----- nvinfo : EIATTR_KPARAM_INFO
	.align		4
.L_14:
        /*0028*/ 	.byte	0x04, 0x17
        /*002a*/ 	.short	(.L_16 - .L_15)
.L_15:
        /*002c*/ 	.word	0x00000000
        /*0030*/ 	.short	0x0006
        /*0032*/ 	.short	0x0030
        /*0034*/ 	.byte	0x00, 0xf0, 0x11, 0x00


	//----- nvinfo : EIATTR_KPARAM_INFO
	.align		4
.L_16:
        /*0038*/ 	.byte	0x04, 0x17
        /*003a*/ 	.short	(.L_18 - .L_17)
.L_17:
        /*003c*/ 	.word	0x00000000
        /*0040*/ 	.short	0x0005
        /*0042*/ 	.short	0x0028
        /*0044*/ 	.byte	0x00, 0xf4, 0x21, 0x00


	//----- nvinfo : EIATTR_KPARAM_INFO
	.align		4
.L_18:
        /*0048*/ 	.byte	0x04, 0x17
        /*004a*/ 	.short	(.L_20 - .L_19)
.L_19:
        /*004c*/ 	.word	0x00000000
        /*0050*/ 	.short	0x0004
        /*0052*/ 	.short	0x0020
        /*0054*/ 	.byte	0x00, 0xf4, 0x21, 0x00


	//----- nvinfo : EIATTR_KPARAM_INFO
	.align		4
.L_20:
        /*0058*/ 	.byte	0x04, 0x17
        /*005a*/ 	.short	(.L_22 - .L_21)
.L_21:
        /*005c*/ 	.word	0x00000000
        /*0060*/ 	.short	0x0003
        /*0062*/ 	.short	0x0018
        /*0064*/ 	.byte	0x00, 0xf4, 0x21, 0x00


	//----- nvinfo : EIATTR_KPARAM_INFO
	.align		4
.L_22:
        /*0068*/ 	.byte	0x04, 0x17
        /*006a*/ 	.short	(.L_24 - .L_23)
.L_23:
        /*006c*/ 	.word	0x00000000
        /*0070*/ 	.short	0x0002
        /*0072*/ 	.short	0x0010
        /*0074*/ 	.byte	0x00, 0xf4, 0x21, 0x00


	//----- nvinfo : EIATTR_KPARAM_INFO
	.align		4
.L_24:
        /*0078*/ 	.byte	0x04, 0x17
        /*007a*/ 	.short	(.L_26 - .L_25)
.L_25:
        /*007c*/ 	.word	0x00000000
        /*0080*/ 	.short	0x0001
        /*0082*/ 	.short	0x0008
        /*0084*/ 	.byte	0x00, 0xf4, 0x21, 0x00


	//----- nvinfo : EIATTR_KPARAM_INFO
	.align		4
.L_26:
        /*0088*/ 	.byte	0x04, 0x17
        /*008a*/ 	.short	(.L_28 - .L_27)
.L_27:
        /*008c*/ 	.word	0x00000000
        /*0090*/ 	.short	0x0000
        /*0092*/ 	.short	0x0000
        /*0094*/ 	.byte	0x00, 0xf4, 0x21, 0x00


	//----- nvinfo : EIATTR_SPARSE_MMA_MASK
	.align		4
.L_28:
        /*0098*/ 	.byte	0x03, 0x50
        /*009a*/ 	.short	0x0000


	//----- nvinfo : EIATTR_MAXREG_COUNT
	.align		4
        /*009c*/ 	.byte	0x03, 0x1b
        /*009e*/ 	.short	0x0080


	//----- nvinfo : EIATTR_COOP_GROUP_MASK_REGIDS
	.align		4
        /*00a0*/ 	.byte	0x04, 0x29
        /*00a2*/ 	.short	(.L_30 - .L_29)


	//   ....[0]....
.L_29:
        /*00a4*/ 	.word	0xffffffff


	//   ....[1]....
        /*00a8*/ 	.word	0xffffffff


	//   ....[2]....
        /*00ac*/ 	.word	0xffffffff


	//   ....[3]....
        /*00b0*/ 	.word	0xffffffff


	//   ....[4]....
        /*00b4*/ 	.word	0xffffffff


	//   ....[5]....
        /*00b8*/ 	.word	0xffffffff


	//   ....[6]....
        /*00bc*/ 	.word	0xffffffff


	//   ....[7]....
        /*00c0*/ 	.word	0xffffffff


	//   ....[8]....
        /*00c4*/ 	.word	0xffffffff


	//   ....[9]....
        /*00c8*/ 	.word	0xffffffff


	//   ....[10]....
        /*00cc*/ 	.word	0xffffffff


	//   ....[11]....
        /*00d0*/ 	.word	0xffffffff


	//   ....[12]....
        /*00d4*/ 	.word	0xffffffff


	//   ....[13]....
        /*00d8*/ 	.word	0xffffffff


	//----- nvinfo : EIATTR_COOP_GROUP_INSTR_OFFSETS
	.align		4
.L_30:
        /*00dc*/ 	.byte	0x04, 0x28
        /*00de*/ 	.short	(.L_32 - .L_31)


	//   ....[0]....
.L_31:
        /*00e0*/ 	.word	0x000008d0


	//   ....[1]....
        /*00e4*/ 	.word	0x000008e0


	//   ....[2]....
        /*00e8*/ 	.word	0x00000910


	//   ....[3]....
        /*00ec*/ 	.word	0x00000920


	//   ....[4]....
        /*00f0*/ 	.word	0x00000950


	//   ....[5]....
        /*00f4*/ 	.word	0x00000960


	//   ....[6]....
        /*00f8*/ 	.word	0x00000990


	//   ....[7]....
        /*00fc*/ 	.word	0x000009a0


	//   ....[8]....
        /*0100*/ 	.word	0x000009e0


	//   ....[9]....
        /*0104*/ 	.word	0x000009f0


	//   ....[10]....
        /*0108*/ 	.word	0x00000b50


	//   ....[11]....
        /*010c*/ 	.word	0x00000b70


	//   ....[12]....
        /*0110*/ 	.word	0x00000b90


	//   ....[13]....
        /*0114*/ 	.word	0x00000bc0


	//----- nvinfo : EIATTR_EXIT_INSTR_OFFSETS
	.align		4
.L_32:
        /*0118*/ 	.byte	0x04, 0x1c
        /*011a*/ 	.short	(.L_34 - .L_33)


	//   ....[0]....
.L_33:
        /*011c*/ 	.word	0x00001240


	//   ....[1]....
        /*0120*/ 	.word	0x00001260


	//----- nvinfo : EIATTR_REQNTID
	.align		4
.L_34:
        /*0124*/ 	.byte	0x04, 0x10
        /*0126*/ 	.short	(.L_36 - .L_35)
.L_35:
        /*0128*/ 	.word	0x00000200
        /*012c*/ 	.word	0x00000001
        /*0130*/ 	.word	0x00000001


	//----- nvinfo : EIATTR_CBANK_PARAM_SIZE
	.align		4
.L_36:
        /*0134*/ 	.byte	0x03, 0x19
        /*0136*/ 	.short	0x0040


	//----- nvinfo : EIATTR_PARAM_CBANK
	.align		4
        /*0138*/ 	.byte	0x04, 0x0a
        /*013a*/ 	.short	(.L_38 - .L_37)
	.align		4
.L_37:
        /*013c*/ 	.word	index@(.nv.constant0.triton_red_fused__to_copy_add_mean_mul_pow_rsqrt_8)
        /*0140*/ 	.short	0x0210
        /*0142*/ 	.short	0x0040


	//----- nvinfo : EIATTR_SW_WAR
	.align		4
.L_38:
        /*0144*/ 	.byte	0x04, 0x36
        /*0146*/ 	.short	(.L_40 - .L_39)
.L_39:
        /*0148*/ 	.word	0x00000008
.L_40:


//--------------------- .nv.callgraph             --------------------------
	.section	.nv.callgraph,"",@"SHT_CUDA_CALLGRAPH"
	.align	4
	.sectionentsize	8
	.align		4
        /*0000*/ 	.word	0x00000000
	.align		4
        /*0004*/ 	.word	0xffffffff
	.align		4
        /*0008*/ 	.word	0x00000000
	.align		4
        /*000c*/ 	.word	0xfffffffe
	.align		4
        /*0010*/ 	.word	0x00000000
	.align		4
        /*0014*/ 	.word	0xfffffffd
	.align		4
        /*0018*/ 	.word	0x00000000
	.align		4
        /*001c*/ 	.word	0xfffffffc


//--------------------- .nv.constant4             --------------------------
	.section	.nv.constant4,"a",@progbits
	.align	8
	.align		8
.nv.constant4:
        /*0000*/ 	.dword	_$_str


//--------------------- .text.triton_red_fused__to_copy_add_mean_mul_pow_rsqrt_8 --------------------------
	.section	.text.triton_red_fused__to_copy_add_mean_mul_pow_rsqrt_8,"ax",@progbits
	.sectionflags	@"SHF_BARRIERS=1"
	.align	128
        .global         triton_red_fused__to_copy_add_mean_mul_pow_rsqrt_8
        .type           triton_red_fused__to_copy_add_mean_mul_pow_rsqrt_8,@function
        .size           triton_red_fused__to_copy_add_mean_mul_pow_rsqrt_8,(.L_x_1 - triton_red_fused__to_copy_add_mean_mul_pow_rsqrt_8)
        .other          triton_red_fused__to_copy_add_mean_mul_pow_rsqrt_8,@"STO_CUDA_ENTRY STV_DEFAULT"
triton_red_fused__to_copy_add_mean_mul_pow_rsqrt_8:
.text.triton_red_fused__to_copy_add_mean_mul_pow_rsqrt_8:
[----:B------:R-:W0:Y:S01]  /*0000*/  LDC R1, c[0x0][0x28] ;  /* 0x00000a00ff017b82 */ /* 0x000e220000000800 */
[----:B------:R-:W1:Y:S07]  /*0010*/  S2R R2, SR_TID.X ;  /* 0x0000000000027919 */ /* 0x000e6e0000002100 */
[----:B------:R-:W2:Y:S01]  /*0020*/  LDC.64 R24, c[0x0][0x220] ;  /* 0x00008800ff187b82 */ /* 0x000ea20000000a00 */
[----:B------:R-:W-:Y:S01]  /*0030*/  ULDC UR8, c[0x0][0x240] ;  /* 0x0000900000087ab9 */ /* 0x000fe20000000800 */
[----:B------:R-:W-:Y:S01]  /*0040*/  CS2R R12, SRZ ;  /* 0x00000000000c7805 */ /* 0x000fe2000001ff00 */
[----:B------:R-:W3:Y:S01]  /*0050*/  S2R R3, SR_CTAID.X ;  /* 0x0000000000037919 */ /* 0x000ee20000002500 */
[----:B------:R-:W-:-:S02]  /*0060*/  CS2R R14, SRZ ;  /* 0x00000000000e7805 */ /* 0x000fc4000001ff00 */
[----:B------:R-:W-:Y:S02]  /*0070*/  CS2R R16, SRZ ;  /* 0x0000000000107805 */ /* 0x000fe4000001ff00 */
[----:B------:R-:W4:Y:S01]  /*0080*/  LDC.64 R22, c[0x0][0x228] ;  /* 0x00008a00ff167b82 */ /* 0x000f220000000a00 */
[----:B------:R-:W-:Y:S01]  /*0090*/  CS2R R18, SRZ ;  /* 0x0000000000127805 */ /* 0x000fe2000001ff00 */
[----:B------:R-:W-:Y:S01]  /*00a0*/  ULDC.64 UR6, c[0x0][0x208] ;  /* 0x0000820000067ab9 */ /* 0x000fe20000000a00 */
[----:B-1----:R-:W-:Y:S02]  /*00b0*/  SHF.L.U32 R2, R2, 0x3, RZ ;  /* 0x0000000302027819 */ /* 0x002fe400000006ff */
[----:B---3--:R-:W-:Y:S02]  /*00c0*/  SHF.L.U32 R20, R3, 0x1, RZ ;  /* 0x0000000103147819 */ /* 0x008fe400000006ff */
[----:B------:R-:W-:Y:S02]  /*00d0*/  LOP3.LUT R2, R2, 0xff8, RZ, 0xc0, !PT ;  /* 0x00000ff802027812 */ /* 0x000fe400078ec0ff */
[----:B------:R-:W-:-:S02]  /*00e0*/  IADD3 R4, R20, 0x1, RZ ;  /* 0x0000000114047810 */ /* 0x000fc40007ffe0ff */
[----:B------:R-:W-:Y:S02]  /*00f0*/  LEA R0, R3, R2, 0xd ;  /* 0x0000000203007211 */ /* 0x000fe400078e68ff */
[----:B------:R-:W-:Y:S02]  /*0100*/  ISETP.GE.AND P1, PT, R4, UR8, PT ;  /* 0x0000000804007c0c */ /* 0x000fe4000bf26270 */
[----:B------:R-:W-:Y:S02]  /*0110*/  IADD3 R3, R0, 0x1000, RZ ;  /* 0x0000100000037810 */ /* 0x000fe40007ffe0ff */
[----:B------:R-:W-:-:S03]  /*0120*/  ISETP.GE.AND P2, PT, R20, UR8, PT ;  /* 0x0000000814007c0c */ /* 0x000fc6000bf46270 */
[----:B--2---:R-:W-:-:S04]  /*0130*/  IMAD.WIDE R8, R3, 0x2, R24 ;  /* 0x0000000203087825 */ /* 0x004fc800078e0218 */
[----:B----4-:R-:W-:Y:S01]  /*0140*/  IMAD.WIDE R26, R3, 0x2, R22 ;  /* 0x00000002031a7825 */ /* 0x010fe200078e0216 */
[----:B------:R-:W-:Y:S01]  /*0150*/  CS2R R4, SRZ ;  /* 0x0000000000047805 */ /* 0x000fe2000001ff00 */
[----:B------:R1:W2:Y:S01]  /*0160*/  @!P1 LDG.E.EF.128 R12, desc[UR6][R8.64] ;  /* 0x00000006080c9981 */ /* 0x0002a2000c0e1d00 */
[----:B------:R-:W-:Y:S02]  /*0170*/  CS2R R6, SRZ ;  /* 0x0000000000067805 */ /* 0x000fe4000001ff00 */
[----:B------:R-:W-:Y:S01]  /*0180*/  CS2R R10, SRZ ;  /* 0x00000000000a7805 */ /* 0x000fe2000001ff00 */
[C---:B------:R-:W-:Y:S01]  /*0190*/  IMAD.WIDE R36, R0.reuse, 0x2, R24 ;  /* 0x0000000200247825 */ /* 0x040fe200078e0218 */
[----:B------:R-:W3:Y:S01]  /*01a0*/  @!P1 LDG.E.EF.128 R16, desc[UR6][R26.64] ;  /* 0x000000061a109981 */ /* 0x000ee2000c0e1d00 */
[----:B------:R-:W4:Y:S02]  /*01b0*/  LDC.64 R24, c[0x0][0x210] ;  /* 0x00008400ff187b82 */ /* 0x000f240000000a00 */
[----:B------:R-:W-:Y:S01]  /*01c0*/  IMAD.WIDE R22, R0, 0x2, R22 ;  /* 0x0000000200167825 */ /* 0x000fe200078e0216 */
[----:B------:R5:W4:Y:S01]  /*01d0*/  @!P2 LDG.E.EF.128 R4, desc[UR6][R36.64] ;  /* 0x000000062404a981 */ /* 0x000b22000c0e1d00 */
[----:B-1----:R-:W-:-:S06]  /*01e0*/  CS2R R8, SRZ ;  /* 0x0000000000087805 */ /* 0x002fcc000001ff00 */
[----:B------:R1:W4:Y:S01]  /*01f0*/  @!P2 LDG.E.EF.128 R8, desc[UR6][R22.64] ;  /* 0x000000061608a981 */ /* 0x000322000c0e1d00 */
[----:B--2---:R-:W-:Y:S02]  /*0200*/  HADD2.F32 R34, -RZ, R13.H1_H1 ;  /* 0x3000000dff227230 */ /* 0x004fe40000004100 */
[----:B---3--:R-:W-:Y:S02]  /*0210*/  HADD2.F32 R31, -RZ, R17.H1_H1 ;  /* 0x30000011ff1f7230 */ /* 0x008fe40000004100 */
[----:B------:R-:W-:Y:S02]  /*0220*/  HADD2.F32 R30, -RZ, R12.H0_H0 ;  /* 0x2000000cff1e7230 */ /* 0x000fe40000004100 */
[----:B------:R-:W-:Y:S02]  /*0230*/  HADD2.F32 R29, -RZ, R12.H1_H1 ;  /* 0x3000000cff1d7230 */ /* 0x000fe40000004100 */
[----:B------:R-:W-:Y:S02]  /*0240*/  HADD2.F32 R28, -RZ, R13.H0_H0 ;  /* 0x2000000dff1c7230 */ /* 0x000fe40000004100 */
[----:B------:R-:W-:-:S02]  /*0250*/  HADD2.F32 R32, -RZ, R14.H0_H0 ;  /* 0x2000000eff207230 */ /* 0x000fc40000004100 */
[----:B------:R-:W-:Y:S02]  /*0260*/  HADD2.F32 R33, -RZ, R14.H1_H1 ;  /* 0x3000000eff217230 */ /* 0x000fe40000004100 */
[----:B------:R-:W-:Y:S02]  /*0270*/  HADD2.F32 R27, -RZ, R15.H0_H0 ;  /* 0x2000000fff1b7230 */ /* 0x000fe40000004100 */
[----:B------:R-:W-:Y:S02]  /*0280*/  HADD2.F32 R26, -RZ, R15.H1_H1 ;  /* 0x3000000fff1a7230 */ /* 0x000fe40000004100 */
[----:B------:R-:W-:Y:S01]  /*0290*/  FADD R34, R34, R31 ;  /* 0x0000001f22227221 */ /* 0x000fe20000000000 */
[----:B------:R-:W-:Y:S02]  /*02a0*/  HADD2.F32 R14, -RZ, R18.H1_H1 ;  /* 0x30000012ff0e7230 */ /* 0x000fe40000004100 */
[----:B------:R-:W-:Y:S02]  /*02b0*/  HADD2.F32 R15, -RZ, R18.H0_H0 ;  /* 0x20000012ff0f7230 */ /* 0x000fe40000004100 */
[----:B------:R-:W-:-:S02]  /*02c0*/  HADD2.F32 R13, -RZ, R19.H1_H1 ;  /* 0x30000013ff0d7230 */ /* 0x000fc40000004100 */
[----:B------:R-:W-:Y:S02]  /*02d0*/  HADD2.F32 R12, -RZ, R19.H0_H0 ;  /* 0x20000013ff0c7230 */ /* 0x000fe40000004100 */
[----:B-----5:R-:W-:Y:S02]  /*02e0*/  HADD2.F32 R36, -RZ, R16.H1_H1 ;  /* 0x30000010ff247230 */ /* 0x020fe40000004100 */
[----:B-1----:R-:W-:Y:S02]  /*02f0*/  HADD2.F32 R23, -RZ, R16.H0_H0 ;  /* 0x20000010ff177230 */ /* 0x002fe40000004100 */
[----:B------:R-:W-:Y:S02]  /*0300*/  HADD2.F32 R17, -RZ, R17.H0_H0 ;  /* 0x20000011ff117230 */ /* 0x000fe40000004100 */
[----:B----4-:R-:W-:Y:S02]  /*0310*/  HADD2.F32 R31, -RZ, R6.H1_H1 ;  /* 0x30000006ff1f7230 */ /* 0x010fe40000004100 */
[----:B------:R-:W-:-:S02]  /*0320*/  HADD2.F32 R16, -RZ, R10.H1_H1 ;  /* 0x3000000aff107230 */ /* 0x000fc40000004100 */
[----:B------:R-:W-:Y:S01]  /*0330*/  FADD R33, R33, R14 ;  /* 0x0000000e21217221 */ /* 0x000fe20000000000 */
[----:B------:R-:W-:Y:S01]  /*0340*/  FADD R32, R32, R15 ;  /* 0x0000000f20207221 */ /* 0x000fe20000000000 */
[----:B------:R-:W-:Y:S01]  /*0350*/  FADD R26, R26, R13 ;  /* 0x0000000d1a1a7221 */ /* 0x000fe20000000000 */
[----:B------:R-:W-:Y:S01]  /*0360*/  FADD R27, R27, R12 ;  /* 0x0000000c1b1b7221 */ /* 0x000fe20000000000 */
[----:B------:R-:W-:Y:S01]  /*0370*/  FADD R30, R30, R23 ;  /* 0x000000171e1e7221 */ /* 0x000fe20000000000 */
[----:B------:R-:W-:Y:S01]  /*0380*/  FADD R28, R28, R17 ;  /* 0x000000111c1c7221 */ /* 0x000fe20000000000 */
[----:B------:R-:W-:Y:S02]  /*0390*/  CS2R R12, SRZ ;  /* 0x00000000000c7805 */ /* 0x000fe4000001ff00 */
[----:B------:R-:W-:Y:S01]  /*03a0*/  CS2R R14, SRZ ;  /* 0x00000000000e7805 */ /* 0x000fe2000001ff00 */
[----:B------:R-:W-:Y:S01]  /*03b0*/  FADD R31, R31, R16 ;  /* 0x000000101f1f7221 */ /* 0x000fe20000000000 */
[----:B------:R-:W-:-:S04]  /*03c0*/  IMAD.WIDE R22, R0, 0x2, R24 ;  /* 0x0000000200167825 */ /* 0x000fc800078e0218 */
[----:B------:R-:W-:Y:S01]  /*03d0*/  HADD2.F32 R6, -RZ, R6.H0_H0 ;  /* 0x20000006ff067230 */ /* 0x000fe20000004100 */
[----:B------:R-:W2:Y:S01]  /*03e0*/  @!P2 LDG.E.EF.128 R12, desc[UR6][R22.64] ;  /* 0x00000006160ca981 */ /* 0x000ea2000c0e1d00 */
[----:B------:R-:W-:Y:S02]  /*03f0*/  HADD2.F32 R17, -RZ, R10.H0_H0 ;  /* 0x2000000aff117230 */ /* 0x000fe40000004100 */
[----:B------:R-:W-:Y:S02]  /*0400*/  HADD2.F32 R16, -RZ, R7.H1_H1 ;  /* 0x30000007ff107230 */ /* 0x000fe40000004100 */
[----:B------:R-:W-:Y:S02]  /*0410*/  HADD2.F32 R19, -RZ, R11.H1_H1 ;  /* 0x3000000bff137230 */ /* 0x000fe40000004100 */
[----:B------:R-:W-:Y:S01]  /*0420*/  FADD R10, R6, R17 ;  /* 0x00000011060a7221 */ /* 0x000fe20000000000 */
[----:B------:R-:W-:Y:S02]  /*0430*/  HADD2.F32 R18, -RZ, R11.H0_H0 ;  /* 0x2000000bff127230 */ /* 0x000fe40000004100 */
[----:B------:R-:W-:-:S02]  /*0440*/  HADD2.F32 R11, -RZ, R4.H1_H1 ;  /* 0x30000004ff0b7230 */ /* 0x000fc40000004100 */
[----:B------:R-:W-:Y:S01]  /*0450*/  FADD R6, R16, R19 ;  /* 0x0000001310067221 */ /* 0x000fe20000000000 */
[----:B------:R-:W-:Y:S02]  /*0460*/  HADD2.F32 R16, -RZ, R8.H1_H1 ;  /* 0x30000008ff107230 */ /* 0x000fe40000004100 */
[----:B------:R-:W-:Y:S02]  /*0470*/  HADD2.F32 R4, -RZ, R4.H0_H0 ;  /* 0x20000004ff047230 */ /* 0x000fe40000004100 */
[----:B------:R-:W-:Y:S02]  /*0480*/  HADD2.F32 R17, -RZ, R8.H0_H0 ;  /* 0x20000008ff117230 */ /* 0x000fe40000004100 */
[----:B------:R-:W-:Y:S01]  /*0490*/  FADD R11, R11, R16 ;  /* 0x000000100b0b7221 */ /* 0x000fe20000000000 */
[----:B------:R-:W-:Y:S02]  /*04a0*/  HADD2.F32 R7, -RZ, R7.H0_H0 ;  /* 0x20000007ff077230 */ /* 0x000fe40000004100 */
[----:B------:R-:W-:-:S02]  /*04b0*/  HADD2.F32 R16, -RZ, R5.H1_H1 ;  /* 0x30000005ff107230 */ /* 0x000fc40000004100 */
[----:B------:R-:W-:Y:S02]  /*04c0*/  HADD2.F32 R19, -RZ, R9.H1_H1 ;  /* 0x30000009ff137230 */ /* 0x000fe40000004100 */
[----:B------:R-:W-:Y:S01]  /*04d0*/  FADD R8, R4, R17 ;  /* 0x0000001104087221 */ /* 0x000fe20000000000 */
[----:B------:R-:W-:Y:S01]  /*04e0*/  FADD R7, R7, R18 ;  /* 0x0000001207077221 */ /* 0x000fe20000000000 */
[----:B------:R-:W-:-:S04]  /*04f0*/  IMAD.WIDE R24, R3, 0x2, R24 ;  /* 0x0000000203187825 */ /* 0x000fc800078e0218 */
[----:B------:R-:W-:Y:S01]  /*0500*/  FADD R4, R16, R19 ;  /* 0x0000001310047221 */ /* 0x000fe20000000000 */
[----:B------:R-:W-:Y:S02]  /*0510*/  CS2R R16, SRZ ;  /* 0x0000000000107805 */ /* 0x000fe4000001ff00 */
[----:B------:R-:W-:-:S06]  /*0520*/  CS2R R18, SRZ ;  /* 0x0000000000127805 */ /* 0x000fcc000001ff00 */
[----:B------:R-:W3:Y:S01]  /*0530*/  @!P1 LDG.E.EF.128 R16, desc[UR6][R24.64] ;  /* 0x0000000618109981 */ /* 0x000ee2000c0e1d00 */
[----:B------:R-:W-:Y:S01]  /*0540*/  FADD R29, R29, R36 ;  /* 0x000000241d1d7221 */ /* 0x000fe20000000000 */
[----:B------:R-:W-:Y:S02]  /*0550*/  HADD2.F32 R36, -RZ, R9.H0_H0 ;  /* 0x20000009ff247230 */ /* 0x000fe40000004100 */
[----:B------:R-:W-:-:S05]  /*0560*/  HADD2.F32 R5, -RZ, R5.H0_H0 ;  /* 0x20000005ff057230 */ /* 0x000fca0000004100 */
[----:B------:R-:W-:Y:S01]  /*0570*/  FADD R5, R5, R36 ;  /* 0x0000002405057221 */ /* 0x000fe20000000000 */
[----:B------:R-:W1:Y:S01]  /*0580*/  S2UR UR5, SR_CgaCtaId ;  /* 0x00000000000579c3 */ /* 0x000e620000008800 */
[----:B------:R-:W-:Y:S02]  /*0590*/  UMOV UR4, 0x400 ;  /* 0x0000040000047882 */ /* 0x000fe40000000000 */
[----:B-1----:R-:W-:Y:S01]  /*05a0*/  UPRMT UR4, UR5, 0x654, UR4 ;  /* 0x0000065405047896 */ /* 0x002fe20008000004 */
[----:B--2---:R-:W-:Y:S02]  /*05b0*/  HADD2.F32 R9, -RZ, R12.H0_H0 ;  /* 0x2000000cff097230 */ /* 0x004fe40000004100 */
[----:B------:R-:W-:-:S03]  /*05c0*/  HADD2.F32 R12, -RZ, R12.H1_H1 ;  /* 0x3000000cff0c7230 */ /* 0x000fc60000004100 */
[----:B------:R-:W-:Y:S02]  /*05d0*/  FADD R8, R9, R8 ;  /* 0x0000000809087221 */ /* 0x000fe40000000000 */
[----:B------:R-:W-:Y:S01]  /*05e0*/  FADD R11, R12, R11 ;  /* 0x0000000b0c0b7221 */ /* 0x000fe20000000000 */
[----:B------:R-:W-:Y:S02]  /*05f0*/  HADD2.F32 R12, -RZ, R13.H0_H0 ;  /* 0x2000000dff0c7230 */ /* 0x000fe40000004100 */
[----:B------:R-:W-:Y:S02]  /*0600*/  HADD2.F32 R13, -RZ, R13.H1_H1 ;  /* 0x3000000dff0d7230 */ /* 0x000fe40000004100 */
[----:B------:R-:W-:Y:S02]  /*0610*/  HADD2.F32 R9, -RZ, R14.H0_H0 ;  /* 0x2000000eff097230 */ /* 0x000fe40000004100 */
[----:B------:R-:W-:Y:S01]  /*0620*/  FADD R5, R12, R5 ;  /* 0x000000050c057221 */ /* 0x000fe20000000000 */
[----:B------:R-:W-:Y:S01]  /*0630*/  FADD R12, R13, R4 ;  /* 0x000000040d0c7221 */ /* 0x000fe20000000000 */
[----:B------:R-:W-:-:S02]  /*0640*/  HADD2.F32 R4, -RZ, R15.H0_H0 ;  /* 0x2000000fff047230 */ /* 0x000fc40000004100 */
[----:B------:R-:W-:Y:S01]  /*0650*/  FADD R10, R9, R10 ;  /* 0x0000000a090a7221 */ /* 0x000fe20000000000 */
[----:B------:R-:W-:Y:S01]  /*0660*/  FMUL R9, R11, R11 ;  /* 0x0000000b0b097220 */ /* 0x000fe20000400000 */
[----:B------:R-:W-:Y:S02]  /*0670*/  HADD2.F32 R14, -RZ, R14.H1_H1 ;  /* 0x3000000eff0e7230 */ /* 0x000fe40000004100 */
[----:B------:R-:W-:Y:S01]  /*0680*/  FADD R7, R4, R7 ;  /* 0x0000000704077221 */ /* 0x000fe20000000000 */
[----:B------:R-:W-:Y:S01]  /*0690*/  FFMA R36, R8, R8, R9 ;  /* 0x0000000808247223 */ /* 0x000fe20000000009 */
[----:B------:R-:W-:Y:S02]  /*06a0*/  HADD2.F32 R15, -RZ, R15.H1_H1 ;  /* 0x3000000fff0f7230 */ /* 0x000fe40000004100 */
[----:B------:R-:W-:Y:S01]  /*06b0*/  FADD R31, R14, R31 ;  /* 0x0000001f0e1f7221 */ /* 0x000fe20000000000 */
[----:B------:R-:W-:Y:S02]  /*06c0*/  FFMA R13, R5, R5, R36 ;  /* 0x00000005050d7223 */ /* 0x000fe40000000024 */
[----:B------:R-:W-:Y:S01]  /*06d0*/  FADD R14, R15, R6 ;  /* 0x000000060f0e7221 */ /* 0x000fe20000000000 */
[----:B---3--:R-:W-:-:S02]  /*06e0*/  HADD2.F32 R4, -RZ, R16.H1_H1 ;  /* 0x30000010ff047230 */ /* 0x008fc40000004100 */
[----:B------:R-:W-:Y:S02]  /*06f0*/  HADD2.F32 R9, -RZ, R16.H0_H0 ;  /* 0x20000010ff097230 */ /* 0x000fe40000004100 */
[----:B------:R-:W-:Y:S01]  /*0700*/  FFMA R15, R12, R12, R13 ;  /* 0x0000000c0c0f7223 */ /* 0x000fe2000000000d */
[----:B------:R-:W-:Y:S01]  /*0710*/  FADD R29, R4, R29 ;  /* 0x0000001d041d7221 */ /* 0x000fe20000000000 */
[----:B------:R-:W-:Y:S02]  /*0720*/  HADD2.F32 R13, -RZ, R17.H0_H0 ;  /* 0x20000011ff0d7230 */ /* 0x000fe40000004100 */
[----:B------:R-:W-:Y:S01]  /*0730*/  FADD R30, R9, R30 ;  /* 0x0000001e091e7221 */ /* 0x000fe20000000000 */
[----:B------:R-:W-:Y:S01]  /*0740*/  FMUL R35, R29, R29 ;  /* 0x0000001d1d237220 */ /* 0x000fe20000400000 */
[----:B------:R-:W-:Y:S02]  /*0750*/  HADD2.F32 R17, -RZ, R17.H1_H1 ;  /* 0x30000011ff117230 */ /* 0x000fe40000004100 */
[----:B------:R-:W-:Y:S01]  /*0760*/  FADD R9, R13, R28 ;  /* 0x0000001c0d097221 */ /* 0x000fe20000000000 */
[----:B------:R-:W-:Y:S01]  /*0770*/  FFMA R6, R30, R30, R35 ;  /* 0x0000001e1e067223 */ /* 0x000fe20000000023 */
[----:B------:R-:W-:Y:S01]  /*0780*/  FFMA R4, R10, R10, R15 ;  /* 0x0000000a0a047223 */ /* 0x000fe2000000000f */
[----:B------:R-:W-:-:S02]  /*0790*/  HADD2.F32 R13, -RZ, R18.H0_H0 ;  /* 0x20000012ff0d7230 */ /* 0x000fc40000004100 */
[----:B------:R-:W-:Y:S01]  /*07a0*/  FADD R34, R17, R34 ;  /* 0x0000002211227221 */ /* 0x000fe20000000000 */
[----:B------:R-:W-:Y:S01]  /*07b0*/  FFMA R17, R9, R9, R6 ;  /* 0x0000000909117223 */ /* 0x000fe20000000006 */
[----:B------:R-:W-:Y:S01]  /*07c0*/  FFMA R4, R31, R31, R4 ;  /* 0x0000001f1f047223 */ /* 0x000fe20000000004 */
[----:B------:R-:W-:Y:S02]  /*07d0*/  HADD2.F32 R18, -RZ, R18.H1_H1 ;  /* 0x30000012ff127230 */ /* 0x000fe40000004100 */
[----:B------:R-:W-:Y:S01]  /*07e0*/  FADD R32, R13, R32 ;  /* 0x000000200d207221 */ /* 0x000fe20000000000 */
[----:B------:R-:W-:Y:S01]  /*07f0*/  FFMA R17, R34, R34, R17 ;  /* 0x0000002222117223 */ /* 0x000fe20000000011 */
[----:B------:R-:W-:Y:S01]  /*0800*/  FFMA R15, R7, R7, R4 ;  /* 0x00000007070f7223 */ /* 0x000fe20000000004 */
[----:B------:R-:W-:Y:S02]  /*0810*/  HADD2.F32 R4, -RZ, R19.H0_H0 ;  /* 0x20000013ff047230 */ /* 0x000fe40000004100 */
[----:B------:R-:W-:Y:S01]  /*0820*/  FADD R33, R18, R33 ;  /* 0x0000002112217221 */ /* 0x000fe20000000000 */
[----:B------:R-:W-:Y:S01]  /*0830*/  FFMA R6, R32, R32, R17 ;  /* 0x0000002020067223 */ /* 0x000fe20000000011 */
[----:B------:R-:W-:-:S02]  /*0840*/  HADD2.F32 R19, -RZ, R19.H1_H1 ;  /* 0x30000013ff137230 */ /* 0x000fc40000004100 */
[----:B------:R-:W-:Y:S01]  /*0850*/  FADD R27, R4, R27 ;  /* 0x0000001b041b7221 */ /* 0x000fe20000000000 */
[----:B------:R-:W-:Y:S02]  /*0860*/  FFMA R6, R33, R33, R6 ;  /* 0x0000002121067223 */ /* 0x000fe40000000006 */
[----:B------:R-:W-:Y:S02]  /*0870*/  FADD R26, R19, R26 ;  /* 0x0000001a131a7221 */ /* 0x000fe40000000000 */
[----:B------:R-:W-:Y:S01]  /*0880*/  FFMA R13, R27, R27, R6 ;  /* 0x0000001b1b0d7223 */ /* 0x000fe20000000006 */
[----:B------:R-:W-:-:S03]  /*0890*/  FFMA R15, R14, R14, R15 ;  /* 0x0000000e0e0f7223 */ /* 0x000fc6000000000f */
[----:B------:R-:W-:Y:S02]  /*08a0*/  FFMA R13, R26, R26, R13 ;  /* 0x0000001a1a0d7223 */ /* 0x000fe4000000000d */
[----:B------:R-:W-:-:S03]  /*08b0*/  FSEL R15, R15, RZ, !P2 ;  /* 0x000000ff0f0f7208 */ /* 0x000fc60005000000 */
[----:B------:R-:W-:Y:S02]  /*08c0*/  FSEL R13, R13, RZ, !P1 ;  /* 0x000000ff0d0d7208 */ /* 0x000fe40004800000 */
[----:B------:R-:W1:Y:S04]  /*08d0*/  SHFL.BFLY PT, R4, R15, 0x10, 0x1f ;  /* 0x0e001f000f047f89 */ /* 0x000e6800000e0000 */
[----:B------:R-:W2:Y:S01]  /*08e0*/  SHFL.BFLY PT, R6, R13, 0x10, 0x1f ;  /* 0x0e001f000d067f89 */ /* 0x000ea200000e0000 */
[----:B-1----:R-:W-:Y:S01]  /*08f0*/  FADD R4, R15, R4 ;  /* 0x000000040f047221 */ /* 0x002fe20000000000 */
[----:B--2---:R-:W-:-:S04]  /*0900*/  FADD R16, R13, R6 ;  /* 0x000000060d107221 */ /* 0x004fc80000000000 */
        /* <DEDUP_REMOVED lines=10> */
[----:B------:R-:W3:Y:S01]  /*09b0*/  S2R R13, SR_TID.X ;  /* 0x00000000000d7919 */ /* 0x000ee20000002100 */
[----:B-1----:R-:W-:Y:S01]  /*09c0*/  FADD R18, R6, R15 ;  /* 0x0000000f06127221 */ /* 0x002fe20000000000 */
[----:B--2---:R-:W-:-:S04]  /*09d0*/  FADD R15, R35, R36 ;  /* 0x00000024230f7221 */ /* 0x004fc80000000000 */
[----:B------:R-:W1:Y:S04]  /*09e0*/  SHFL.BFLY PT, R19, R18, 0x1, 0x1f ;  /* 0x0c201f0012137f89 */ /* 0x000e6800000e0000 */
[----:B------:R-:W2:Y:S01]  /*09f0*/  SHFL.BFLY PT, R16, R15, 0x1, 0x1f ;  /* 0x0c201f000f107f89 */ /* 0x000ea200000e0000 */
[----:B------:R-:W-:Y:S02]  /*0a00*/  F2FP.F16.F32.PACK_AB R6, R31, R10 ;  /* 0x0000000a1f06723e */ /* 0x000fe400000000ff */
[----:B---3--:R-:W-:Y:S02]  /*0a10*/  LOP3.LUT P0, RZ, R13, 0x1f, RZ, 0xc0, !PT ;  /* 0x0000001f0dff7812 */ /* 0x008fe4000780c0ff */
[----:B------:R-:W-:Y:S02]  /*0a20*/  SHF.R.U32.HI R10, RZ, 0x3, R13 ;  /* 0x00000003ff0a7819 */ /* 0x000fe4000001160d */
[----:B------:R-:W-:-:S02]  /*0a30*/  F2FP.F16.F32.PACK_AB R4, R11, R8 ;  /* 0x000000080b04723e */ /* 0x000fc400000000ff */
[----:B------:R-:W-:Y:S02]  /*0a40*/  F2FP.F16.F32.PACK_AB R5, R12, R5 ;  /* 0x000000050c05723e */ /* 0x000fe400000000ff */
[----:B------:R-:W-:Y:S02]  /*0a50*/  F2FP.F16.F32.PACK_AB R7, R14, R7 ;  /* 0x000000070e07723e */ /* 0x000fe400000000ff */
[----:B------:R-:W-:Y:S02]  /*0a60*/  LOP3.LUT R12, R10, 0x3c, RZ, 0xc0, !PT ;  /* 0x0000003c0a0c7812 */ /* 0x000fe400078ec0ff */
[----:B------:R-:W-:Y:S01]  /*0a70*/  F2FP.F16.F32.PACK_AB R11, R26, R27 ;  /* 0x0000001b1a0b723e */ /* 0x000fe200000000ff */
[----:B-1----:R-:W-:Y:S01]  /*0a80*/  FADD R17, R18, R19 ;  /* 0x0000001312117221 */ /* 0x002fe20000000000 */
[----:B------:R-:W-:Y:S02]  /*0a90*/  F2FP.F16.F32.PACK_AB R8, R29, R30 ;  /* 0x0000001e1d08723e */ /* 0x000fe400000000ff */
[----:B------:R-:W-:Y:S01]  /*0aa0*/  F2FP.F16.F32.PACK_AB R9, R34, R9 ;  /* 0x000000092209723e */ /* 0x000fe200000000ff */
[----:B--2---:R-:W-:Y:S01]  /*0ab0*/  FADD R27, R15, R16 ;  /* 0x000000100f1b7221 */ /* 0x004fe20000000000 */
[----:B------:R-:W-:Y:S01]  /*0ac0*/  F2FP.F16.F32.PACK_AB R10, R33, R32 ;  /* 0x00000020210a723e */ /* 0x000fe200000000ff */
[----:B------:R-:W-:Y:S04]  /*0ad0*/  @!P2 STG.E.128 desc[UR6][R22.64], R4 ;  /* 0x000000041600a986 */ /* 0x000fe8000c101d06 */
[----:B------:R-:W-:Y:S04]  /*0ae0*/  @!P0 STS [R12+UR4], R17 ;  /* 0x000000110c008988 */ /* 0x000fe80008000804 */
[----:B------:R-:W-:Y:S04]  /*0af0*/  @!P1 STG.E.128 desc[UR6][R24.64], R8 ;  /* 0x0000000818009986 */ /* 0x000fe8000c101d06 */
[----:B------:R-:W-:Y:S01]  /*0b00*/  @!P0 STS [R12+UR4+0x40], R27 ;  /* 0x0000401b0c008988 */ /* 0x000fe20008000804 */
[----:B------:R-:W-:Y:S01]  /*0b10*/  BAR.SYNC.DEFER_BLOCKING 0x0 ;  /* 0x0000000000007b1d */ /* 0x000fe20000010000 */
[----:B------:R-:W-:-:S02]  /*0b20*/  ISETP.GE.AND P3, PT, R13, 0x20, PT ;  /* 0x000000200d00780c */ /* 0x000fc40003f66270 */
[----:B------:R-:W-:-:S11]  /*0b30*/  LEA R14, R13, UR4, 0x2 ;  /* 0x000000040d0e7c11 */ /* 0x000fd6000f8e10ff */
[----:B------:R-:W1:Y:S04]  /*0b40*/  @!P3 LDS R21, [R14] ;  /* 0x000000000e15b984 */ /* 0x000e680000000800 */
[----:B-1----:R-:W1:Y:S02]  /*0b50*/  SHFL.BFLY PT, R16, R21, 0x8, 0x1f ;  /* 0x0d001f0015107f89 */ /* 0x002e6400000e0000 */
[----:B-1----:R-:W-:-:S05]  /*0b60*/  FADD R15, R21, R16 ;  /* 0x00000010150f7221 */ /* 0x002fca0000000000 */
[----:B------:R-:W1:Y:S02]  /*0b70*/  SHFL.BFLY PT, R16, R15, 0x4, 0x1f ;  /* 0x0c801f000f107f89 */ /* 0x000e6400000e0000 */
[----:B-1----:R-:W-:-:S05]  /*0b80*/  FADD R18, R15, R16 ;  /* 0x000000100f127221 */ /* 0x002fca0000000000 */
[----:B------:R-:W1:Y:S01]  /*0b90*/  SHFL.BFLY PT, R17, R18, 0x2, 0x1f ;  /* 0x0c401f0012117f89 */ /* 0x000e6200000e0000 */
[----:B------:R-:W-:Y:S01]  /*0ba0*/  LOP3.LUT P0, RZ, R13, 0xf, RZ, 0xc0, !PT ;  /* 0x0000000f0dff7812 */ /* 0x000fe2000780c0ff */
[----:B-1----:R-:W-:-:S05]  /*0bb0*/  FADD R19, R18, R17 ;  /* 0x0000001112137221 */ /* 0x002fca0000000000 */
[----:B------:R-:W1:Y:S01]  /*0bc0*/  SHFL.BFLY PT, R4, R19, 0x1, 0x1f ;  /* 0x0c201f0013047f89 */ /* 0x000e6200000e0000 */
[----:B------:R-:W-:Y:S01]  /*0bd0*/  ISETP.LT.AND P0, PT, R13, 0x20, !P0 ;  /* 0x000000200d00780c */ /* 0x000fe20004701270 */
[----:B-1----:R-:W-:Y:S01]  /*0be0*/  FADD R7, R19, R4 ;  /* 0x0000000413077221 */ /* 0x002fe20000000000 */
[----:B------:R-:W-:Y:S01]  /*0bf0*/  LOP3.LUT R6, R13, 0x1, RZ, 0xc0, !PT ;  /* 0x000000010d067812 */ /* 0x000fe200078ec0ff */
[----:B------:R-:W-:Y:S01]  /*0c00*/  HFMA2.MMA R18, -RZ, RZ, 0.6875, 0 ;  /* 0x39800000ff127435 */ /* 0x000fe200000001ff */
[----:B------:R-:W1:Y:S09]  /*0c10*/  LDC.64 R4, c[0x0][0x218] ;  /* 0x00008600ff047b82 */ /* 0x000e720000000a00 */
[----:B------:R-:W-:Y:S01]  /*0c20*/  @P0 STS [R14], R7 ;  /* 0x000000070e000388 */ /* 0x000fe20000000800 */
[----:B------:R-:W-:Y:S06]  /*0c30*/  BAR.SYNC.DEFER_BLOCKING 0x0 ;  /* 0x0000000000007b1d */ /* 0x000fec0000010000 */
[----:B------:R-:W-:Y:S04]  /*0c40*/  LDS R16, [UR4] ;  /* 0x00000004ff107984 */ /* 0x000fe80008000800 */
[----:B------:R-:W2:Y:S01]  /*0c50*/  LDS R17, [UR4+0x40] ;  /* 0x00004004ff117984 */ /* 0x000ea20008000800 */
[----:B------:R-:W-:Y:S01]  /*0c60*/  BAR.SYNC.DEFER_BLOCKING 0x0 ;  /* 0x0000000000007b1d */ /* 0x000fe20000010000 */
[----:B------:R-:W-:-:S05]  /*0c70*/  LEA R6, R6, UR4, 0x2 ;  /* 0x0000000406067c11 */ /* 0x000fca000f8e10ff */
[----:B--2---:R-:W-:Y:S02]  /*0c80*/  STS.64 [UR4], R16 ;  /* 0x00000010ff007988 */ /* 0x004fe40008000a04 */
[----:B------:R-:W-:Y:S06]  /*0c90*/  BAR.SYNC.DEFER_BLOCKING 0x0 ;  /* 0x0000000000007b1d */ /* 0x000fec0000010000 */
[----:B------:R-:W2:Y:S02]  /*0ca0*/  LDS R9, [R6] ;  /* 0x0000000006097984 */ /* 0x000ea40000000800 */
[----:B------:R-:W-:Y:S01]  /*0cb0*/  BAR.SYNC.DEFER_BLOCKING 0x0 ;  /* 0x0000000000007b1d */ /* 0x000fe20000010000 */
[----:B------:R-:W-:-:S02]  /*0cc0*/  LOP3.LUT P0, RZ, R13, 0x1fe, RZ, 0xc0, !PT ;  /* 0x000001fe0dff7812 */ /* 0x000fc4000780c0ff */
[----:B------:R-:W-:-:S04]  /*0cd0*/  LOP3.LUT R13, R20, 0x1, R13, 0xf8, !PT ;  /* 0x00000001140d7812 */ /* 0x000fc800078ef80d */
[C---:B------:R-:W-:Y:S01]  /*0ce0*/  ISETP.LT.AND P0, PT, R13.reuse, UR8, !P0 ;  /* 0x000000080d007c0c */ /* 0x040fe2000c701270 */
[----:B-1----:R-:W-:Y:S01]  /*0cf0*/  IMAD.WIDE R20, R13, 0x4, R4 ;  /* 0x000000040d147825 */ /* 0x002fe200078e0204 */
[----:B------:R-:W-:Y:S02]  /*0d00*/  CS2R R12, SRZ ;  /* 0x00000000000c7805 */ /* 0x000fe4000001ff00 */
[----:B------:R-:W-:Y:S01]  /*0d10*/  CS2R R14, SRZ ;  /* 0x00000000000e7805 */ /* 0x000fe2000001ff00 */
[----:B--2---:R-:W-:Y:S02]  /*0d20*/  FFMA R7, R9, R18, 9.9999997473787516356e-06 ;  /* 0x3727c5ac09077423 */ /* 0x004fe40000000012 */
[----:B------:R-:W1:Y:S02]  /*0d30*/  LDC.64 R8, c[0x0][0x230] ;  /* 0x00008c00ff087b82 */ /* 0x000e640000000a00 */
[----:B------:R2:W3:Y:S01]  /*0d40*/  MUFU.RSQ R19, R7 ;  /* 0x0000000700137308 */ /* 0x0004e20000001400 */
[----:B------:R-:W-:-:S02]  /*0d50*/  CS2R R4, SRZ ;  /* 0x0000000000047805 */ /* 0x000fc4000001ff00 */
[----:B--2---:R-:W-:Y:S01]  /*0d60*/  CS2R R6, SRZ ;  /* 0x0000000000067805 */ /* 0x004fe2000001ff00 */
[----:B---3--:R2:W-:Y:S04]  /*0d70*/  @P0 STG.E desc[UR6][R20.64], R19 ;  /* 0x0000001314000986 */ /* 0x0085e8000c101906 */
[----:B------:R-:W3:Y:S01]  /*0d80*/  @!P2 LDG.E.EF.128 R12, desc[UR6][R22.64] ;  /* 0x00000006160ca981 */ /* 0x000ee2000c0e1d00 */
[----:B-1----:R-:W-:-:S03]  /*0d90*/  IMAD.WIDE.U32 R8, R2, 0x2, R8 ;  /* 0x0000000202087825 */ /* 0x002fc600078e0008 */
[----:B------:R1:W4:Y:S04]  /*0da0*/  @!P1 LDG.E.EF.128 R4, desc[UR6][R24.64] ;  /* 0x0000000618049981 */ /* 0x000328000c0e1d00 */
[----:B------:R-:W5:Y:S01]  /*0db0*/  LDG.E.EL.128 R8, desc[UR6][R8.64] ;  /* 0x0000000608087981 */ /* 0x000f62000c2e1d00 */
[----:B------:R-:W-:-:S06]  /*0dc0*/  FFMA R16, R16, R18, 9.9999997473787516356e-06 ;  /* 0x3727c5ac10107423 */ /* 0x000fcc0000000012 */
[----:B------:R-:W2:Y:S01]  /*0dd0*/  MUFU.RSQ R16, R16 ;  /* 0x0000001000107308 */ /* 0x000ea20000001400 */
[----:B------:R-:W-:-:S07]  /*0de0*/  FFMA R26, R17, R18, 9.9999997473787516356e-06 ;  /* 0x3727c5ac111a7423 */ /* 0x000fce0000000012 */
[----:B-1----:R-:W1:Y:S01]  /*0df0*/  MUFU.RSQ R24, R26 ;  /* 0x0000001a00187308 */ /* 0x002e620000001400 */
[----:B---3--:R-:W-:Y:S02]  /*0e00*/  HADD2.F32 R17, -RZ, R12.H0_H0 ;  /* 0x2000000cff117230 */ /* 0x008fe40000004100 */
[----:B--2---:R-:W-:Y:S02]  /*0e10*/  HADD2.F32 R21, -RZ, R13.H0_H0 ;  /* 0x2000000dff157230 */ /* 0x004fe40000004100 */
[----:B------:R-:W-:Y:S02]  /*0e20*/  HADD2.F32 R29, -RZ, R15.H0_H0 ;  /* 0x2000000fff1d7230 */ /* 0x000fe40000004100 */
[----:B------:R-:W-:Y:S02]  /*0e30*/  HADD2.F32 R19, -RZ, R12.H1_H1 ;  /* 0x3000000cff137230 */ /* 0x000fe40000004100 */
[----:B------:R-:W-:Y:S02]  /*0e40*/  HADD2.F32 R13, -RZ, R13.H1_H1 ;  /* 0x3000000dff0d7230 */ /* 0x000fe40000004100 */
[----:B------:R-:W-:-:S02]  /*0e50*/  HADD2.F32 R15, -RZ, R15.H1_H1 ;  /* 0x3000000fff0f7230 */ /* 0x000fc40000004100 */
[----:B------:R-:W-:Y:S02]  /*0e60*/  HADD2.F32 R23, -RZ, R14.H0_H0 ;  /* 0x2000000eff177230 */ /* 0x000fe40000004100 */
[----:B------:R-:W-:Y:S02]  /*0e70*/  HADD2.F32 R27, -RZ, R14.H1_H1 ;  /* 0x3000000eff1b7230 */ /* 0x000fe40000004100 */
[C---:B0-----:R-:W-:Y:S01]  /*0e80*/  FMUL R22, R16.reuse, R17 ;  /* 0x0000001110167220 */ /* 0x041fe20000400000 */
[C---:B------:R-:W-:Y:S01]  /*0e90*/  FMUL R20, R16.reuse, R19 ;  /* 0x0000001310147220 */ /* 0x040fe20000400000 */
[C---:B------:R-:W-:Y:S01]  /*0ea0*/  FMUL R14, R16.reuse, R13 ;  /* 0x0000000d100e7220 */ /* 0x040fe20000400000 */
[C---:B------:R-:W-:Y:S01]  /*0eb0*/  FMUL R17, R16.reuse, R15 ;  /* 0x0000000f10117220 */ /* 0x040fe20000400000 */
[C---:B------:R-:W-:Y:S01]  /*0ec0*/  FMUL R18, R16.reuse, R21 ;  /* 0x0000001510127220 */ /* 0x040fe20000400000 */
[C---:B------:R-:W-:Y:S01]  /*0ed0*/  FMUL R19, R16.reuse, R27 ;  /* 0x0000001b10137220 */ /* 0x040fe20000400000 */
[C---:B------:R-:W-:Y:S01]  /*0ee0*/  FMUL R13, R16.reuse, R23 ;  /* 0x00000017100d7220 */ /* 0x040fe20000400000 */
[----:B------:R-:W-:Y:S01]  /*0ef0*/  FMUL R15, R16, R29 ;  /* 0x0000001d100f7220 */ /* 0x000fe20000400000 */
[----:B-----5:R-:W-:-:S02]  /*0f00*/  HADD2.F32 R12, -RZ, R11.H1_H1 ;  /* 0x3000000bff0c7230 */ /* 0x020fc40000004100 */
[----:B------:R-:W-:Y:S02]  /*0f10*/  HADD2.F32 R16, -RZ, R11.H0_H0 ;  /* 0x2000000bff107230 */ /* 0x000fe40000004100 */
[----:B----4-:R-:W-:Y:S02]  /*0f20*/  HADD2.F32 R11, -RZ, R4.H0_H0 ;  /* 0x20000004ff0b7230 */ /* 0x010fe40000004100 */
[----:B------:R-:W-:Y:S02]  /*0f30*/  HADD2.F32 R25, -RZ, R4.H1_H1 ;  /* 0x30000004ff197230 */ /* 0x000fe40000004100 */
[----:B------:R-:W-:Y:S02]  /*0f40*/  HADD2.F32 R27, -RZ, R5.H0_H0 ;  /* 0x20000005ff1b7230 */ /* 0x000fe40000004100 */
[----:B------:R-:W-:Y:S02]  /*0f50*/  HADD2.F32 R31, -RZ, R5.H1_H1 ;  /* 0x30000005ff1f7230 */ /* 0x000fe40000004100 */
[----:B------:R-:W0:Y:S01]  /*0f60*/  LDC.64 R4, c[0x0][0x238] ;  /* 0x00008e00ff047b82 */ /* 0x000e220000000a00 */
[----:B------:R-:W-:-:S02]  /*0f70*/  HADD2.F32 R29, -RZ, R8.H0_H0 ;  /* 0x20000008ff1d7230 */ /* 0x000fc40000004100 */
[----:B------:R-:W-:Y:S02]  /*0f80*/  HADD2.F32 R33, -RZ, R6.H0_H0 ;  /* 0x20000006ff217230 */ /* 0x000fe40000004100 */
[----:B------:R-:W-:Y:S02]  /*0f90*/  HADD2.F32 R35, -RZ, R6.H1_H1 ;  /* 0x30000006ff237230 */ /* 0x000fe40000004100 */
[C---:B-1----:R-:W-:Y:S01]  /*0fa0*/  FMUL R6, R24.reuse, R11 ;  /* 0x0000000b18067220 */ /* 0x042fe20000400000 */
[----:B------:R-:W-:Y:S02]  /*0fb0*/  HADD2.F32 R23, -RZ, R8.H1_H1 ;  /* 0x30000008ff177230 */ /* 0x000fe40000004100 */
[----:B------:R-:W-:Y:S02]  /*0fc0*/  HADD2.F32 R21, -RZ, R9.H1_H1 ;  /* 0x30000009ff157230 */ /* 0x000fe40000004100 */
[----:B------:R-:W-:Y:S02]  /*0fd0*/  HADD2.F32 R9, -RZ, R9.H0_H0 ;  /* 0x20000009ff097230 */ /* 0x000fe40000004100 */
[----:B------:R-:W-:Y:S01]  /*0fe0*/  FMUL R28, R24, R27 ;  /* 0x0000001b181c7220 */ /* 0x000fe20000400000 */
[----:B------:R-:W-:-:S02]  /*0ff0*/  HADD2.F32 R2, -RZ, R10.H1_H1 ;  /* 0x3000000aff027230 */ /* 0x000fc40000004100 */
[C---:B------:R-:W-:Y:S01]  /*1000*/  FMUL R8, R29.reuse, R22 ;  /* 0x000000161d087220 */ /* 0x040fe20000400000 */
[----:B------:R-:W-:Y:S02]  /*1010*/  HADD2.F32 R10, -RZ, R10.H0_H0 ;  /* 0x2000000aff0a7230 */ /* 0x000fe40000004100 */
[----:B------:R-:W-:Y:S01]  /*1020*/  FMUL R6, R29, R6 ;  /* 0x000000061d067220 */ /* 0x000fe20000400000 */
[----:B------:R-:W-:Y:S01]  /*1030*/  FMUL R29, R23, R20 ;  /* 0x00000014171d7220 */ /* 0x000fe20000400000 */
[C---:B------:R-:W-:Y:S01]  /*1040*/  FMUL R20, R9.reuse, R18 ;  /* 0x0000001209147220 */ /* 0x040fe20000400000 */
[----:B------:R-:W-:Y:S02]  /*1050*/  HADD2.F32 R37, -RZ, R7.H0_H0 ;  /* 0x20000007ff257230 */ /* 0x000fe40000004100 */
[----:B------:R-:W-:Y:S01]  /*1060*/  FMUL R18, R9, R28 ;  /* 0x0000001c09127220 */ /* 0x000fe20000400000 */
[----:B------:R-:W-:Y:S02]  /*1070*/  HADD2.F32 R7, -RZ, R7.H1_H1 ;  /* 0x30000007ff077230 */ /* 0x000fe40000004100 */
[----:B------:R-:W-:Y:S01]  /*1080*/  FMUL R9, R21, R14 ;  /* 0x0000000e15097220 */ /* 0x000fe20000400000 */
[----:B------:R-:W-:Y:S01]  /*1090*/  FMUL R11, R24, R33 ;  /* 0x00000021180b7220 */ /* 0x000fe20000400000 */
[----:B------:R-:W-:Y:S01]  /*10a0*/  FMUL R13, R10, R13 ;  /* 0x0000000d0a0d7220 */ /* 0x000fe20000400000 */
[----:B------:R-:W-:Y:S01]  /*10b0*/  FMUL R14, R2, R19 ;  /* 0x00000013020e7220 */ /* 0x000fe20000400000 */
[----:B------:R-:W-:Y:S01]  /*10c0*/  FMUL R15, R16, R15 ;  /* 0x0000000f100f7220 */ /* 0x000fe20000400000 */
[----:B------:R-:W-:Y:S01]  /*10d0*/  FMUL R22, R12, R17 ;  /* 0x000000110c167220 */ /* 0x000fe20000400000 */
[C---:B------:R-:W-:Y:S01]  /*10e0*/  FMUL R30, R24.reuse, R25 ;  /* 0x00000019181e7220 */ /* 0x040fe20000400000 */
[----:B------:R-:W-:Y:S01]  /*10f0*/  FMUL R25, R24, R7 ;  /* 0x0000000718197220 */ /* 0x000fe20000400000 */
[----:B------:R-:W-:Y:S01]  /*1100*/  FMUL R17, R10, R11 ;  /* 0x0000000b0a117220 */ /* 0x000fe20000400000 */
[C---:B------:R-:W-:Y:S01]  /*1110*/  FMUL R26, R24.reuse, R31 ;  /* 0x0000001f181a7220 */ /* 0x040fe20000400000 */
[C---:B------:R-:W-:Y:S01]  /*1120*/  FMUL R27, R24.reuse, R35 ;  /* 0x00000023181b7220 */ /* 0x040fe20000400000 */
[----:B------:R-:W-:Y:S01]  /*1130*/  FMUL R7, R24, R37 ;  /* 0x0000002518077220 */ /* 0x000fe20000400000 */
[----:B------:R-:W-:-:S02]  /*1140*/  F2FP.F16.F32.PACK_AB R10, R14, R13 ;  /* 0x0000000d0e0a723e */ /* 0x000fc400000000ff */
[----:B------:R-:W-:Y:S01]  /*1150*/  F2FP.F16.F32.PACK_AB R11, R22, R15 ;  /* 0x0000000f160b723e */ /* 0x000fe200000000ff */
[--C-:B0-----:R-:W-:Y:S01]  /*1160*/  IMAD.WIDE R14, R0, 0x2, R4.reuse ;  /* 0x00000002000e7825 */ /* 0x101fe200078e0204 */
[----:B------:R-:W-:Y:S02]  /*1170*/  F2FP.F16.F32.PACK_AB R8, R29, R8 ;  /* 0x000000081d08723e */ /* 0x000fe400000000ff */
[----:B------:R-:W-:Y:S01]  /*1180*/  F2FP.F16.F32.PACK_AB R9, R9, R20 ;  /* 0x000000140909723e */ /* 0x000fe200000000ff */
[----:B------:R-:W-:Y:S01]  /*1190*/  FMUL R23, R23, R30 ;  /* 0x0000001e17177220 */ /* 0x000fe20000400000 */
[----:B------:R-:W-:Y:S01]  /*11a0*/  FMUL R21, R21, R26 ;  /* 0x0000001a15157220 */ /* 0x000fe20000400000 */
[----:B------:R-:W-:Y:S01]  /*11b0*/  FMUL R2, R2, R27 ;  /* 0x0000001b02027220 */ /* 0x000fe20000400000 */
[----:B------:R-:W-:Y:S01]  /*11c0*/  FMUL R7, R16, R7 ;  /* 0x0000000710077220 */ /* 0x000fe20000400000 */
[----:B------:R-:W-:Y:S01]  /*11d0*/  FMUL R12, R12, R25 ;  /* 0x000000190c0c7220 */ /* 0x000fe20000400000 */
[----:B------:R0:W-:Y:S01]  /*11e0*/  @!P2 STG.E.128 desc[UR6][R14.64], R8 ;  /* 0x000000080e00a986 */ /* 0x0001e2000c101d06 */
[----:B------:R-:W-:Y:S01]  /*11f0*/  F2FP.F16.F32.PACK_AB R20, R23, R6 ;  /* 0x000000061714723e */ /* 0x000fe200000000ff */
[----:B------:R-:W-:Y:S01]  /*1200*/  IMAD.WIDE R4, R3, 0x2, R4 ;  /* 0x0000000203047825 */ /* 0x000fe200078e0204 */
[----:B------:R-:W-:-:S02]  /*1210*/  F2FP.F16.F32.PACK_AB R21, R21, R18 ;  /* 0x000000121515723e */ /* 0x000fc400000000ff */
[----:B------:R-:W-:Y:S02]  /*1220*/  F2FP.F16.F32.PACK_AB R22, R2, R17 ;  /* 0x000000110216723e */ /* 0x000fe400000000ff */
[----:B------:R-:W-:Y:S01]  /*1230*/  F2FP.F16.F32.PACK_AB R23, R12, R7 ;  /* 0x000000070c17723e */ /* 0x000fe200000000ff */
[----:B0-----:R-:W-:Y:S06]  /*1240*/  @P1 EXIT ;  /* 0x000000000000194d */ /* 0x001fec0003800000 */
[----:B------:R-:W-:Y:S01]  /*1250*/  STG.E.128 desc[UR6][R4.64], R20 ;  /* 0x0000001404007986 */ /* 0x000fe2000c101d06 */
[----:B------:R-:W-:Y:S05]  /*1260*/  EXIT ;  /* 0x000000000000794d */ /* 0x000fea0003800000 */
.L_x_0:
[----:B------:R-:W-:-:S00]  /*1270*/  BRA `(.L_x_0) ;  /* 0xfffffffc00fc7947 */ /* 0x000fc0000383ffff */
[----:B------:R-:W-:-:S00]  /*1280*/  NOP ;  /* 0x0000000000007918 */ /* 0x000fc00000000000 */
[----:B------:R-:W-:-:S00]  /*1290*/  NOP ;  /* 0x0000000000007918 */ /* 0x000fc00000000000 */
[----:B------:R-:W-:-:S00]  /*12a0*/  NOP ;  /* 0x0000000000007918 */ /* 0x000fc00000000000 */
[----:B------:R-:W-:-:S00]  /*12b0*/  NOP ;  /* 0x0000000000007918 */ /* 0x000fc00000000000 */
[----:B------:R-:W-:-:S00]  /*12c0*/  NOP ;  /* 0x0000000000007918 */ /* 0x000fc00000000000 */
[----:B------:R-:W-:-:S00]  /*12d0*/  NOP ;  /* 0x0000000000007918 */ /* 0x000fc00000000000 */
[----:B------:R-:W-:-:S00]  /*12e0*/  NOP ;  /* 0x0000000000007918 */ /* 0x000fc00000000000 */
[----:B------:R-:W-:-:S00]  /*12f0*/  NOP ;  /* 0x0000000000007918 */ /* 0x000fc00000000000 */
.L_x_1:


//--------------------- .nv.global.init           --------------------------
	.section	.nv.global.init,"aw",@progbits
.nv.global.init:
	.type		_$_str,@object
	.size		_$_str,(.L_0 - _$_str)
_$_str:
        /*0000*/ 	.byte	0x5f, 0x5f, 0x43, 0x55, 0x44, 0x41, 0x5f, 0x46, 0x54, 0x5a, 0x00
.L_0:


//--------------------- .nv.shared.triton_red_fused__to_copy_add_mean_mul_pow_rsqrt_8 --------------------------
	.section	.nv.shared.triton_red_fused__to_copy_add_mean_mul_pow_rsqrt_8,"aw",@nobits
	.sectionflags	@""
	.align	16
	.zero		1024


//--------------------- .nv.constant0.triton_red_fused__to_copy_add_mean_mul_pow_rsqrt_8 --------------------------
	.section	.nv.constant0.triton_red_fused__to_copy_add_mean_mul_pow_rsqrt_8,"a",@progbits
	.sectionflags	@""
	.align	4
.nv.constant0.triton_red_fused__to_copy_add_mean_mul_pow_rsqrt_8:
	.zero		592
